//
// Generated by NVIDIA NVVM Compiler
//
// Compiler Build ID: CL-36424714
// Cuda compilation tools, release 13.0, V13.0.88
// Based on NVVM 20.0.0
//

.version 9.0
.target sm_100
.address_size 64

	// .globl	vecAdd

.visible .entry vecAdd(
	.param .u64 .ptr .align 1 vecAdd_param_0,
	.param .u64 .ptr .align 1 vecAdd_param_1,
	.param .u64 .ptr .align 1 vecAdd_param_2,
	.param .u32 vecAdd_param_3
)
{
	.reg .pred 	%p<2>;
	.reg .b32 	%r<6>;
	.reg .b32 	%f<4>;
	.reg .b64 	%rd<11>;

	ld.param.u64 	%rd1, [vecAdd_param_0];
	ld.param.u64 	%rd2, [vecAdd_param_1];
	ld.param.u64 	%rd3, [vecAdd_param_2];
	ld.param.u32 	%r2, [vecAdd_param_3];
	mov.u32 	%r3, %ctaid.x;
	mov.u32 	%r4, %ntid.x;
	mov.u32 	%r5, %tid.x;
	mad.lo.s32 	%r1, %r3, %r4, %r5;
	setp.ge.s32 	%p1, %r1, %r2;
	@%p1 bra 	$L__BB0_2;
	cvta.to.global.u64 	%rd4, %rd1;
	cvta.to.global.u64 	%rd5, %rd2;
	cvta.to.global.u64 	%rd6, %rd3;
	mul.wide.s32 	%rd7, %r1, 4;
	add.s64 	%rd8, %rd4, %rd7;
	ld.global.f32 	%f1, [%rd8];
	add.s64 	%rd9, %rd5, %rd7;
	ld.global.f32 	%f2, [%rd9];
	add.f32 	%f3, %f1, %f2;
	add.s64 	%rd10, %rd6, %rd7;
	st.global.f32 	[%rd10], %f3;
$L__BB0_2:
	ret;

}


// ===== COMPILED SASS (sm_100) =====

	.target	sm_100

	.elftype	@"ET_EXEC"


//--------------------- .note.nv.tkinfo           --------------------------
	.section	.note.nv.tkinfo,"",@"SHT_NOTE"
	.sectionflags	@"SHF_NOTE_NV_TKINFO"
	.tkinfo
        /*0018*/ 	.word	0x00000002
        /*0030*/ 	.string	""
        /*0030*/ 	.string	"ptxas"
        /*0030*/ 	.string	"Cuda compilation tools, release 13.0, V13.0.88"
        /*0030*/ 	.string	"Build cuda_13.0.r13.0/compiler.36424714_0"
        /*0030*/ 	.string	"-arch sm_100 -m 64 "



//--------------------- .note.nv.cuinfo           --------------------------
	.section	.note.nv.cuinfo,"",@"SHT_NOTE"
	.sectionflags	@"SHF_NOTE_NV_CUINFO"
        /*0018*/ 	.short	0x0002
        /*001a*/ 	.short	0x0064
        /*001c*/ 	.short	0x0082
	.zero		2


//--------------------- .nv.info                  --------------------------
	.section	.nv.info,"",@"SHT_CUDA_INFO"
	.align	4


	//----- nvinfo : EIATTR_REGCOUNT
	.align		4
        /*0000*/ 	.byte	0x04, 0x2f
        /*0002*/ 	.short	(.L_1 - .L_0)
	.align		4
.L_0:
        /*0004*/ 	.word	index@(vecAdd)
        /*0008*/ 	.word	0x0000000c


	//----- nvinfo : EIATTR_FRAME_SIZE
	.align		4
.L_1:
        /*000c*/ 	.byte	0x04, 0x11
        /*000e*/ 	.short	(.L_3 - .L_2)
	.align		4
.L_2:
        /*0010*/ 	.word	index@(vecAdd)
        /*0014*/ 	.word	0x00000000


	//----- nvinfo : EIATTR_MIN_STACK_SIZE
	.align		4
.L_3:
        /*0018*/ 	.byte	0x04, 0x12
        /*001a*/ 	.short	(.L_5 - .L_4)
	.align		4
.L_4:
        /*001c*/ 	.word	index@(vecAdd)
        /*0020*/ 	.word	0x00000000
.L_5:


//--------------------- .nv.compat                --------------------------
	.section	.nv.compat,"",@"SHT_CUDA_COMPAT_INFO"
	.align	4
        /*0000*/ 	.byte	0x02, 0x09, 0x00, 0x00, 0x02, 0x02, 0x01, 0x00, 0x02, 0x05, 0x05, 0x00, 0x03, 0x07, 0x01, 0x01
        /*0010*/ 	.byte	0x02, 0x03, 0x00, 0x00, 0x02, 0x06, 0x01, 0x00, 0x04, 0x0b, 0x08, 0x00, 0x09, 0x00, 0x00, 0x00
        /*0020*/ 	.byte	0x00, 0x00, 0x00, 0x00


//--------------------- .nv.info.vecAdd           --------------------------
	.section	.nv.info.vecAdd,"",@"SHT_CUDA_INFO"
	.sectionflags	@""
	.align	4


	//----- nvinfo : EIATTR_CUDA_API_VERSION
	.align		4
        /*0000*/ 	.byte	0x04, 0x37
        /*0002*/ 	.short	(.L_7 - .L_6)
.L_6:
        /*0004*/ 	.word	0x00000082


	//----- nvinfo : EIATTR_KPARAM_INFO
	.align		4
.L_7:
        /*0008*/ 	.byte	0x04, 0x17
        /*000a*/ 	.short	(.L_9 - .L_8)
.L_8:
        /*000c*/ 	.word	0x00000000
        /*0010*/ 	.short	0x0003
        /*0012*/ 	.short	0x0018
        /*0014*/ 	.byte	0x00, 0xf0, 0x11, 0x00


	//----- nvinfo : EIATTR_KPARAM_INFO
	.align		4
.L_9:
        /*0018*/ 	.byte	0x04, 0x17
        /*001a*/ 	.short	(.L_11 - .L_10)
.L_10:
        /*001c*/ 	.word	0x00000000
        /*0020*/ 	.short	0x0002
        /*0022*/ 	.short	0x0010
        /*0024*/ 	.byte	0x00, 0xf5, 0x21, 0x00


	//----- nvinfo : EIATTR_KPARAM_INFO
	.align		4
.L_11:
        /*0028*/ 	.byte	0x04, 0x17
        /*002a*/ 	.short	(.L_13 - .L_12)
.L_12:
        /*002c*/ 	.word	0x00000000
        /*0030*/ 	.short	0x0001
        /*0032*/ 	.short	0x0008
        /*0034*/ 	.byte	0x00, 0xf5, 0x21, 0x00


	//----- nvinfo : EIATTR_KPARAM_INFO
	.align		4
.L_13:
        /*0038*/ 	.byte	0x04, 0x17
        /*003a*/ 	.short	(.L_15 - .L_14)
.L_14:
        /*003c*/ 	.word	0x00000000
        /*0040*/ 	.short	0x0000
        /*0042*/ 	.short	0x0000
        /*0044*/ 	.byte	0x00, 0xf5, 0x21, 0x00


	//----- nvinfo : EIATTR_SPARSE_MMA_MASK
	.align		4
.L_15:
        /*0048*/ 	.byte	0x03, 0x50
        /*004a*/ 	.short	0x0000


	//----- nvinfo : EIATTR_MAXREG_COUNT
	.align		4
        /*004c*/ 	.byte	0x03, 0x1b
        /*004e*/ 	.short	0x00ff


	//----- nvinfo : EIATTR_MERCURY_ISA_VERSION
	.align		4
        /*0050*/ 	.byte	0x03, 0x5f
        /*0052*/ 	.short	0x0101


	//----- nvinfo : EIATTR_VRC_CTA_INIT_COUNT
	.align		4
        /*0054*/ 	.byte	0x02, 0x4a
	.zero		1
	.zero		1


	//----- nvinfo : EIATTR_EXIT_INSTR_OFFSETS
	.align		4
        /*0058*/ 	.byte	0x04, 0x1c
        /*005a*/ 	.short	(.L_17 - .L_16)


	//   ....[0]....
.L_16:
        /*005c*/ 	.word	0x00000070


	//   ....[1]....
        /*0060*/ 	.word	0x00000130


	//----- nvinfo : EIATTR_CBANK_PARAM_SIZE
	.align		4
.L_17:
        /*0064*/ 	.byte	0x03, 0x19
        /*0066*/ 	.short	0x001c


	//----- nvinfo : EIATTR_PARAM_CBANK
	.align		4
        /*0068*/ 	.byte	0x04, 0x0a
        /*006a*/ 	.short	(.L_19 - .L_18)
	.align		4
.L_18:
        /*006c*/ 	.word	index@(.nv.constant0.vecAdd)
        /*0070*/ 	.short	0x0380
        /*0072*/ 	.short	0x001c


	//----- nvinfo : EIATTR_SW_WAR
	.align		4
.L_19:
        /*0074*/ 	.byte	0x04, 0x36
        /*0076*/ 	.short	(.L_21 - .L_20)
.L_20:
        /*0078*/ 	.word	0x00000008
.L_21:


//--------------------- .nv.callgraph             --------------------------
	.section	.nv.callgraph,"",@"SHT_CUDA_CALLGRAPH"
	.align	4
	.sectionentsize	8
	.align		4
        /*0000*/ 	.word	0x00000000
	.align		4
        /*0004*/ 	.word	0xffffffff
	.align		4
        /*0008*/ 	.word	0x00000000
	.align		4
        /*000c*/ 	.word	0xfffffffe
	.align		4
        /*0010*/ 	.word	0x00000000
	.align		4
        /*0014*/ 	.word	0xfffffffd
	.align		4
        /*0018*/ 	.word	0x00000000
	.align		4
        /*001c*/ 	.word	0xfffffffc


//--------------------- .text.vecAdd              --------------------------
	.section	.text.vecAdd,"ax",@progbits
	.align	128
        .global         vecAdd
        .type           vecAdd,@function
        .size           vecAdd,(.L_x_1 - vecAdd)
        .other          vecAdd,@"STO_CUDA_ENTRY STV_DEFAULT"
vecAdd:
.text.vecAdd:
[----:B------:R-:W-:Y:S01]  /*0000*/  LDC R1, c[0x0][0x37c] ;  /* 0x0000df00ff017b82 */ /* 0x000fe20000000800 */
[----:B------:R-:W0:Y:S07]  /*0010*/  S2R R0, SR_TID.X ;  /* 0x0000000000007919 */ /* 0x000e2e0000002100 */
[----:B------:R-:W0:Y:S01]  /*0020*/  S2UR UR4, SR_CTAID.X ;  /* 0x00000000000479c3 */ /* 0x000e220000002500 */
[----:B------:R-:W1:Y:S07]  /*0030*/  LDCU UR5, c[0x0][0x398] ;  /* 0x00007300ff0577ac */ /* 0x000e6e0008000800 */
[----:B------:R-:W0:Y:S02]  /*0040*/  LDC R9, c[0x0][0x360] ;  /* 0x0000d800ff097b82 */ /* 0x000e240000000800 */
[----:B0-----:R-:W-:-:S05]  /*0050*/  IMAD R9, R9, UR4, R0 ;  /* 0x0000000409097c24 */ /* 0x001fca000f8e0200 */
[----:B-1----:R-:W-:-:S13]  /*0060*/  ISETP.GE.AND P0, PT, R9, UR5, PT ;  /* 0x0000000509007c0c */ /* 0x002fda000bf06270 */
[----:B------:R-:W-:Y:S05]  /*0070*/  @P0 EXIT ;  /* 0x000000000000094d */ /* 0x000fea0003800000 */
[----:B------:R-:W0:Y:S01]  /*0080*/  LDC.64 R2, c[0x0][0x380] ;  /* 0x0000e000ff027b82 */ /* 0x000e220000000a00 */
[----:B------:R-:W1:Y:S07]  /*0090*/  LDCU.64 UR4, c[0x0][0x358] ;  /* 0x00006b00ff0477ac */ /* 0x000e6e0008000a00 */
[----:B------:R-:W2:Y:S08]  /*00a0*/  LDC.64 R4, c[0x0][0x388] ;  /* 0x0000e200ff047b82 */ /* 0x000eb00000000a00 */
[----:B------:R-:W3:Y:S01]  /*00b0*/  LDC.64 R6, c[0x0][0x390] ;  /* 0x0000e400ff067b82 */ /* 0x000ee20000000a00 */
[----:B0-----:R-:W-:-:S06]  /*00c0*/  IMAD.WIDE R2, R9, 0x4, R2 ;  /* 0x0000000409027825 */ /* 0x001fcc00078e0202 */
[----:B-1----:R-:W4:Y:S01]  /*00d0*/  LDG.E R2, desc[UR4][R2.64] ;  /* 0x0000000402027981 */ /* 0x002f22000c1e1900 */
[----:B--2---:R-:W-:-:S06]  /*00e0*/  IMAD.WIDE R4, R9, 0x4, R4 ;  /* 0x0000000409047825 */ /* 0x004fcc00078e0204 */
[----:B------:R-:W4:Y:S01]  /*00f0*/  LDG.E R5, desc[UR4][R4.64] ;  /* 0x0000000404057981 */ /* 0x000f22000c1e1900 */
[----:B---3--:R-:W-:-:S04]  /*0100*/  IMAD.WIDE R6, R9, 0x4, R6 ;  /* 0x0000000409067825 */ /* 0x008fc800078e0206 */
[----:B----4-:R-:W-:-:S05]  /*0110*/  FADD R9, R2, R5 ;  /* 0x0000000502097221 */ /* 0x010fca0000000000 */
[----:B------:R-:W-:Y:S01]  /*0120*/  STG.E desc[UR4][R6.64], R9 ;  /* 0x0000000906007986 */ /* 0x000fe2000c101904 */
[----:B------:R-:W-:Y:S05]  /*0130*/  EXIT ;  /* 0x000000000000794d */ /* 0x000fea0003800000 */
.L_x_0:
[----:B------:R-:W-:-:S00]  /*0140*/  BRA `(.L_x_0) ;  /* 0xfffffffc00fc7947 */ /* 0x000fc0000383ffff */
[----:B------:R-:W-:-:S00]  /*0150*/  NOP ;  /* 0x0000000000007918 */ /* 0x000fc00000000000 */
        /* <DEDUP_REMOVED lines=10> */
.L_x_1:


//--------------------- .nv.shared.reserved.0     --------------------------
	.section	.nv.shared.reserved.0,"aw",@nobits
	.weak		__nv_reservedSMEM_offset_0_alias
	.size		__nv_reservedSMEM_offset_0_alias, 0, 64
	.other		__nv_reservedSMEM_offset_0_alias,@"STO_CUDA_RESERVED_SHARED STV_DEFAULT"
__nv_reservedSMEM_offset_0_alias:
	.zero		0
	.zero		64


//--------------------- .nv.constant0.vecAdd      --------------------------
	.section	.nv.constant0.vecAdd,"a",@progbits
	.sectionflags	@""
	.align	4
.nv.constant0.vecAdd:
	.zero		924


//--------------------- SYMBOLS --------------------------

	.type		.nv.reservedSmem.offset0,@object
	.size		.nv.reservedSmem.offset0,0x4
